//
// Generated by NVIDIA NVVM Compiler
//
// Compiler Build ID: CL-36424714
// Cuda compilation tools, release 13.0, V13.0.88
// Based on NVVM 20.0.0
//

.version 9.0
.target sm_100
.address_size 64

	// .globl	_Z14initGridKernelPfPKfj

.visible .entry _Z14initGridKernelPfPKfj(
	.param .u64 .ptr .align 1 _Z14initGridKernelPfPKfj_param_0,
	.param .u64 .ptr .align 1 _Z14initGridKernelPfPKfj_param_1,
	.param .u32 _Z14initGridKernelPfPKfj_param_2
)
{
	.reg .pred 	%p<3>;
	.reg .b32 	%r<12>;
	.reg .b32 	%f<4>;
	.reg .b64 	%rd<8>;

	ld.param.u64 	%rd3, [_Z14initGridKernelPfPKfj_param_0];
	ld.param.u64 	%rd4, [_Z14initGridKernelPfPKfj_param_1];
	ld.param.u32 	%r6, [_Z14initGridKernelPfPKfj_param_2];
	mov.u32 	%r7, %ctaid.x;
	mov.u32 	%r1, %ntid.x;
	mov.u32 	%r8, %tid.x;
	mad.lo.s32 	%r11, %r7, %r1, %r8;
	setp.ge.u32 	%p1, %r11, %r6;
	@%p1 bra 	$L__BB0_3;
	mov.u32 	%r9, %nctaid.x;
	mul.lo.s32 	%r3, %r1, %r9;
	cvta.to.global.u64 	%rd1, %rd4;
	cvta.to.global.u64 	%rd2, %rd3;
$L__BB0_2:
	mul.lo.s32 	%r10, %r11, 3;
	mul.wide.u32 	%rd5, %r10, 4;
	add.s64 	%rd6, %rd1, %rd5;
	add.s64 	%rd7, %rd2, %rd5;
	ld.global.f32 	%f1, [%rd6];
	st.global.f32 	[%rd7], %f1;
	ld.global.f32 	%f2, [%rd6+4];
	st.global.f32 	[%rd7+4], %f2;
	ld.global.f32 	%f3, [%rd6+8];
	st.global.f32 	[%rd7+8], %f3;
	add.s32 	%r11, %r11, %r3;
	setp.lt.u32 	%p2, %r11, %r6;
	@%p2 bra 	$L__BB0_2;
$L__BB0_3:
	ret;

}


// ===== COMPILED SASS (sm_100) =====

	.target	sm_100

	.elftype	@"ET_EXEC"


//--------------------- .note.nv.tkinfo           --------------------------
	.section	.note.nv.tkinfo,"",@"SHT_NOTE"
	.sectionflags	@"SHF_NOTE_NV_TKINFO"
	.tkinfo
        /*0018*/ 	.word	0x00000002
        /*0030*/ 	.string	""
        /*0030*/ 	.string	"ptxas"
        /*0030*/ 	.string	"Cuda compilation tools, release 13.0, V13.0.88"
        /*0030*/ 	.string	"Build cuda_13.0.r13.0/compiler.36424714_0"
        /*0030*/ 	.string	"-arch sm_100 -m 64 "



//--------------------- .note.nv.cuinfo           --------------------------
	.section	.note.nv.cuinfo,"",@"SHT_NOTE"
	.sectionflags	@"SHF_NOTE_NV_CUINFO"
        /*0018*/ 	.short	0x0002
        /*001a*/ 	.short	0x0064
        /*001c*/ 	.short	0x0082
	.zero		2


//--------------------- .nv.info                  --------------------------
	.section	.nv.info,"",@"SHT_CUDA_INFO"
	.align	4


	//----- nvinfo : EIATTR_REGCOUNT
	.align		4
        /*0000*/ 	.byte	0x04, 0x2f
        /*0002*/ 	.short	(.L_1 - .L_0)
	.align		4
.L_0:
        /*0004*/ 	.word	index@(_Z14initGridKernelPfPKfj)
        /*0008*/ 	.word	0x00000010


	//----- nvinfo : EIATTR_FRAME_SIZE
	.align		4
.L_1:
        /*000c*/ 	.byte	0x04, 0x11
        /*000e*/ 	.short	(.L_3 - .L_2)
	.align		4
.L_2:
        /*0010*/ 	.word	index@(_Z14initGridKernelPfPKfj)
        /*0014*/ 	.word	0x00000000


	//----- nvinfo : EIATTR_MIN_STACK_SIZE
	.align		4
.L_3:
        /*0018*/ 	.byte	0x04, 0x12
        /*001a*/ 	.short	(.L_5 - .L_4)
	.align		4
.L_4:
        /*001c*/ 	.word	index@(_Z14initGridKernelPfPKfj)
        /*0020*/ 	.word	0x00000000
.L_5:


//--------------------- .nv.compat                --------------------------
	.section	.nv.compat,"",@"SHT_CUDA_COMPAT_INFO"
	.align	4
        /*0000*/ 	.byte	0x02, 0x09, 0x00, 0x00, 0x02, 0x02, 0x01, 0x00, 0x02, 0x05, 0x05, 0x00, 0x03, 0x07, 0x01, 0x01
        /*0010*/ 	.byte	0x02, 0x03, 0x00, 0x00, 0x02, 0x06, 0x01, 0x00, 0x04, 0x0b, 0x08, 0x00, 0x09, 0x00, 0x00, 0x00
        /*0020*/ 	.byte	0x00, 0x00, 0x00, 0x00


//--------------------- .nv.info._Z14initGridKernelPfPKfj --------------------------
	.section	.nv.info._Z14initGridKernelPfPKfj,"",@"SHT_CUDA_INFO"
	.sectionflags	@""
	.align	4


	//----- nvinfo : EIATTR_CUDA_API_VERSION
	.align		4
        /*0000*/ 	.byte	0x04, 0x37
        /*0002*/ 	.short	(.L_7 - .L_6)
.L_6:
        /*0004*/ 	.word	0x00000082


	//----- nvinfo : EIATTR_KPARAM_INFO
	.align		4
.L_7:
        /*0008*/ 	.byte	0x04, 0x17
        /*000a*/ 	.short	(.L_9 - .L_8)
.L_8:
        /*000c*/ 	.word	0x00000000
        /*0010*/ 	.short	0x0002
        /*0012*/ 	.short	0x0010
        /*0014*/ 	.byte	0x00, 0xf0, 0x11, 0x00


	//----- nvinfo : EIATTR_KPARAM_INFO
	.align		4
.L_9:
        /*0018*/ 	.byte	0x04, 0x17
        /*001a*/ 	.short	(.L_11 - .L_10)
.L_10:
        /*001c*/ 	.word	0x00000000
        /*0020*/ 	.short	0x0001
        /*0022*/ 	.short	0x0008
        /*0024*/ 	.byte	0x00, 0xf5, 0x21, 0x00


	//----- nvinfo : EIATTR_KPARAM_INFO
	.align		4
.L_11:
        /*0028*/ 	.byte	0x04, 0x17
        /*002a*/ 	.short	(.L_13 - .L_12)
.L_12:
        /*002c*/ 	.word	0x00000000
        /*0030*/ 	.short	0x0000
        /*0032*/ 	.short	0x0000
        /*0034*/ 	.byte	0x00, 0xf5, 0x21, 0x00


	//----- nvinfo : EIATTR_SPARSE_MMA_MASK
	.align		4
.L_13:
        /*0038*/ 	.byte	0x03, 0x50
        /*003a*/ 	.short	0x0000


	//----- nvinfo : EIATTR_MAXREG_COUNT
	.align		4
        /*003c*/ 	.byte	0x03, 0x1b
        /*003e*/ 	.short	0x00ff


	//----- nvinfo : EIATTR_MERCURY_ISA_VERSION
	.align		4
        /*0040*/ 	.byte	0x03, 0x5f
        /*0042*/ 	.short	0x0101


	//----- nvinfo : EIATTR_VRC_CTA_INIT_COUNT
	.align		4
        /*0044*/ 	.byte	0x02, 0x4a
	.zero		1
	.zero		1


	//----- nvinfo : EIATTR_EXIT_INSTR_OFFSETS
	.align		4
        /*0048*/ 	.byte	0x04, 0x1c
        /*004a*/ 	.short	(.L_15 - .L_14)


	//   ....[0]....
.L_14:
        /*004c*/ 	.word	0x00000070


	//   ....[1]....
        /*0050*/ 	.word	0x00000190


	//----- nvinfo : EIATTR_CRS_STACK_SIZE
	.align		4
.L_15:
        /*0054*/ 	.byte	0x04, 0x1e
        /*0056*/ 	.short	(.L_17 - .L_16)
.L_16:
        /*0058*/ 	.word	0x00000000


	//----- nvinfo : EIATTR_CBANK_PARAM_SIZE
	.align		4
.L_17:
        /*005c*/ 	.byte	0x03, 0x19
        /*005e*/ 	.short	0x0014


	//----- nvinfo : EIATTR_PARAM_CBANK
	.align		4
        /*0060*/ 	.byte	0x04, 0x0a
        /*0062*/ 	.short	(.L_19 - .L_18)
	.align		4
.L_18:
        /*0064*/ 	.word	index@(.nv.constant0._Z14initGridKernelPfPKfj)
        /*0068*/ 	.short	0x0380
        /*006a*/ 	.short	0x0014


	//----- nvinfo : EIATTR_SW_WAR
	.align		4
.L_19:
        /*006c*/ 	.byte	0x04, 0x36
        /*006e*/ 	.short	(.L_21 - .L_20)
.L_20:
        /*0070*/ 	.word	0x00000008
.L_21:


//--------------------- .nv.callgraph             --------------------------
	.section	.nv.callgraph,"",@"SHT_CUDA_CALLGRAPH"
	.align	4
	.sectionentsize	8
	.align		4
        /*0000*/ 	.word	0x00000000
	.align		4
        /*0004*/ 	.word	0xffffffff
	.align		4
        /*0008*/ 	.word	0x00000000
	.align		4
        /*000c*/ 	.word	0xfffffffe
	.align		4
        /*0010*/ 	.word	0x00000000
	.align		4
        /*0014*/ 	.word	0xfffffffd
	.align		4
        /*0018*/ 	.word	0x00000000
	.align		4
        /*001c*/ 	.word	0xfffffffc


//--------------------- .text._Z14initGridKernelPfPKfj --------------------------
	.section	.text._Z14initGridKernelPfPKfj,"ax",@progbits
	.align	128
        .global         _Z14initGridKernelPfPKfj
        .type           _Z14initGridKernelPfPKfj,@function
        .size           _Z14initGridKernelPfPKfj,(.L_x_2 - _Z14initGridKernelPfPKfj)
        .other          _Z14initGridKernelPfPKfj,@"STO_CUDA_ENTRY STV_DEFAULT"
_Z14initGridKernelPfPKfj:
.text._Z14initGridKernelPfPKfj:
[----:B------:R-:W-:Y:S01]  /*0000*/  LDC R1, c[0x0][0x37c] ;  /* 0x0000df00ff017b82 */ /* 0x000fe20000000800 */
[----:B------:R-:W0:Y:S07]  /*0010*/  S2R R0, SR_TID.X ;  /* 0x0000000000007919 */ /* 0x000e2e0000002100 */
[----:B------:R-:W0:Y:S01]  /*0020*/  S2UR UR4, SR_CTAID.X ;  /* 0x00000000000479c3 */ /* 0x000e220000002500 */
[----:B------:R-:W1:Y:S07]  /*0030*/  LDCU UR5, c[0x0][0x390] ;  /* 0x00007200ff0577ac */ /* 0x000e6e0008000800 */
[----:B------:R-:W0:Y:S02]  /*0040*/  LDC R7, c[0x0][0x360] ;  /* 0x0000d800ff077b82 */ /* 0x000e240000000800 */
[----:B0-----:R-:W-:-:S05]  /*0050*/  IMAD R0, R7, UR4, R0 ;  /* 0x0000000407007c24 */ /* 0x001fca000f8e0200 */
[----:B-1----:R-:W-:-:S13]  /*0060*/  ISETP.GE.U32.AND P0, PT, R0, UR5, PT ;  /* 0x0000000500007c0c */ /* 0x002fda000bf06070 */
[----:B------:R-:W-:Y:S05]  /*0070*/  @P0 EXIT ;  /* 0x000000000000094d */ /* 0x000fea0003800000 */
[----:B------:R-:W0:Y:S01]  /*0080*/  LDCU UR4, c[0x0][0x370] ;  /* 0x00006e00ff0477ac */ /* 0x000e220008000800 */
[----:B------:R-:W1:Y:S01]  /*0090*/  LDCU.64 UR6, c[0x0][0x358] ;  /* 0x00006b00ff0677ac */ /* 0x000e620008000a00 */
[----:B0-----:R-:W-:-:S07]  /*00a0*/  IMAD R7, R7, UR4, RZ ;  /* 0x0000000407077c24 */ /* 0x001fce000f8e02ff */
.L_x_0:
[----:B0-----:R-:W0:Y:S01]  /*00b0*/  LDC.64 R2, c[0x0][0x388] ;  /* 0x0000e200ff027b82 */ /* 0x001e220000000a00 */
[----:B------:R-:W-:-:S07]  /*00c0*/  IMAD R9, R0, 0x3, RZ ;  /* 0x0000000300097824 */ /* 0x000fce00078e02ff */
[----:B------:R-:W2:Y:S01]  /*00d0*/  LDC.64 R4, c[0x0][0x380] ;  /* 0x0000e000ff047b82 */ /* 0x000ea20000000a00 */
[----:B0-----:R-:W-:-:S05]  /*00e0*/  IMAD.WIDE.U32 R2, R9, 0x4, R2 ;  /* 0x0000000409027825 */ /* 0x001fca00078e0002 */
[----:B-1----:R-:W3:Y:S01]  /*00f0*/  LDG.E R11, desc[UR6][R2.64] ;  /* 0x00000006020b7981 */ /* 0x002ee2000c1e1900 */
[----:B--2---:R-:W-:-:S05]  /*0100*/  IMAD.WIDE.U32 R4, R9, 0x4, R4 ;  /* 0x0000000409047825 */ /* 0x004fca00078e0004 */
[----:B---3--:R0:W-:Y:S04]  /*0110*/  STG.E desc[UR6][R4.64], R11 ;  /* 0x0000000b04007986 */ /* 0x0081e8000c101906 */
[----:B------:R-:W2:Y:S04]  /*0120*/  LDG.E R9, desc[UR6][R2.64+0x4] ;  /* 0x0000040602097981 */ /* 0x000ea8000c1e1900 */
[----:B--2---:R0:W-:Y:S04]  /*0130*/  STG.E desc[UR6][R4.64+0x4], R9 ;  /* 0x0000040904007986 */ /* 0x0041e8000c101906 */
[----:B------:R-:W2:Y:S01]  /*0140*/  LDG.E R13, desc[UR6][R2.64+0x8] ;  /* 0x00000806020d7981 */ /* 0x000ea2000c1e1900 */
[----:B------:R-:W-:-:S04]  /*0150*/  IADD3 R0, PT, PT, R7, R0, RZ ;  /* 0x0000000007007210 */ /* 0x000fc80007ffe0ff */
[----:B------:R-:W-:Y:S01]  /*0160*/  ISETP.GE.U32.AND P0, PT, R0, UR5, PT ;  /* 0x0000000500007c0c */ /* 0x000fe2000bf06070 */
[----:B--2---:R0:W-:-:S12]  /*0170*/  STG.E desc[UR6][R4.64+0x8], R13 ;  /* 0x0000080d04007986 */ /* 0x0041d8000c101906 */
[----:B------:R-:W-:Y:S05]  /*0180*/  @!P0 BRA `(.L_x_0) ;  /* 0xfffffffc00c88947 */ /* 0x000fea000383ffff */
[----:B------:R-:W-:Y:S05]  /*0190*/  EXIT ;  /* 0x000000000000794d */ /* 0x000fea0003800000 */
.L_x_1:
[----:B------:R-:W-:-:S00]  /*01a0*/  BRA `(.L_x_1) ;  /* 0xfffffffc00fc7947 */ /* 0x000fc0000383ffff */
[----:B------:R-:W-:-:S00]  /*01b0*/  NOP ;  /* 0x0000000000007918 */ /* 0x000fc00000000000 */
        /* <DEDUP_REMOVED lines=12> */
.L_x_2:


//--------------------- .nv.shared.reserved.0     --------------------------
	.section	.nv.shared.reserved.0,"aw",@nobits
	.weak		__nv_reservedSMEM_offset_0_alias
	.size		__nv_reservedSMEM_offset_0_alias, 0, 64
	.other		__nv_reservedSMEM_offset_0_alias,@"STO_CUDA_RESERVED_SHARED STV_DEFAULT"
__nv_reservedSMEM_offset_0_alias:
	.zero		0
	.zero		64


//--------------------- .nv.constant0._Z14initGridKernelPfPKfj --------------------------
	.section	.nv.constant0._Z14initGridKernelPfPKfj,"a",@progbits
	.sectionflags	@""
	.align	4
.nv.constant0._Z14initGridKernelPfPKfj:
	.zero		916


//--------------------- SYMBOLS --------------------------

	.type		.nv.reservedSmem.offset0,@object
	.size		.nv.reservedSmem.offset0,0x4
